//
// Generated by NVIDIA NVVM Compiler
//
// Compiler Build ID: CL-36424714
// Cuda compilation tools, release 13.0, V13.0.88
// Based on NVVM 20.0.0
//

.version 9.0
.target sm_100
.address_size 64

	// .globl	_Z13conv2D_kernelPfS_i
.const .align 4 .b8 F[100];
// _ZZ13conv2D_kernelPfS_iE10input_tile has been demoted

.visible .entry _Z13conv2D_kernelPfS_i(
	.param .u64 .ptr .align 1 _Z13conv2D_kernelPfS_i_param_0,
	.param .u64 .ptr .align 1 _Z13conv2D_kernelPfS_i_param_1,
	.param .u32 _Z13conv2D_kernelPfS_i_param_2
)
{
	.reg .pred 	%p<37>;
	.reg .b32 	%r<61>;
	.reg .b32 	%f<45>;
	.reg .b64 	%rd<21>;
	// demoted variable
	.shared .align 4 .b8 _ZZ13conv2D_kernelPfS_iE10input_tile[4096];
	ld.param.u64 	%rd6, [_Z13conv2D_kernelPfS_i_param_0];
	ld.param.u64 	%rd5, [_Z13conv2D_kernelPfS_i_param_1];
	ld.param.u32 	%r24, [_Z13conv2D_kernelPfS_i_param_2];
	cvta.to.global.u64 	%rd1, %rd6;
	mov.u32 	%r25, %ctaid.y;
	shl.b32 	%r26, %r25, 5;
	mov.u32 	%r56, %tid.y;
	add.s32 	%r2, %r26, %r56;
	mov.u32 	%r27, %ctaid.x;
	shl.b32 	%r3, %r27, 5;
	mov.u32 	%r4, %tid.x;
	add.s32 	%r5, %r3, %r4;
	max.s32 	%r28, %r2, %r5;
	setp.lt.s32 	%p1, %r28, %r24;
	setp.ge.s32 	%p5, %r28, %r24;
	@%p5 bra 	$L__BB0_2;
	mad.lo.s32 	%r35, %r24, %r2, %r5;
	mul.wide.s32 	%rd7, %r35, 4;
	add.s64 	%rd8, %rd1, %rd7;
	ld.global.f32 	%f17, [%rd8];
	shl.b32 	%r36, %r56, 7;
	mov.u32 	%r37, _ZZ13conv2D_kernelPfS_iE10input_tile;
	add.s32 	%r38, %r37, %r36;
	shl.b32 	%r39, %r4, 2;
	add.s32 	%r40, %r38, %r39;
	st.shared.f32 	[%r40], %f17;
	bra.uni 	$L__BB0_3;
$L__BB0_2:
	shl.b32 	%r29, %r56, 7;
	mov.u32 	%r30, _ZZ13conv2D_kernelPfS_iE10input_tile;
	add.s32 	%r31, %r30, %r29;
	shl.b32 	%r32, %r4, 2;
	add.s32 	%r33, %r31, %r32;
	mov.b32 	%r34, 0;
	st.shared.u32 	[%r33], %r34;
$L__BB0_3:
	bar.sync 	0;
	not.pred 	%p6, %p1;
	@%p6 bra 	$L__BB0_27;
	add.s32 	%r6, %r4, -34;
	add.s32 	%r7, %r4, -33;
	add.s32 	%r42, %r5, 1;
	setp.lt.s32 	%p7, %r5, -1;
	setp.ge.s32 	%p8, %r42, %r24;
	or.pred  	%p2, %p7, %p8;
	add.s32 	%r43, %r5, 2;
	setp.lt.s32 	%p9, %r5, -2;
	setp.ge.s32 	%p10, %r43, %r24;
	or.pred  	%p3, %p9, %p10;
	add.s32 	%r44, %r2, -2;
	mul.lo.s32 	%r58, %r24, %r44;
	add.s32 	%r45, %r4, %r58;
	add.s32 	%r59, %r45, %r3;
	shl.b32 	%r46, %r56, 7;
	shl.b32 	%r47, %r4, 2;
	add.s32 	%r48, %r46, %r47;
	mov.u32 	%r49, _ZZ13conv2D_kernelPfS_iE10input_tile;
	add.s32 	%r50, %r48, %r49;
	add.s32 	%r57, %r50, 8;
	mov.u64 	%rd10, F;
	add.s64 	%rd20, %rd10, 8;
	mov.f32 	%f44, 0f00000000;
	mov.b32 	%r60, -2;
	cvt.s64.s32 	%rd12, %r5;
	mov.u32 	%r55, %r2;
$L__BB0_5:
	setp.lt.u32 	%p11, %r6, -32;
	add.s32 	%r17, %r56, -2;
	setp.gt.u32 	%p12, %r17, 31;
	add.s32 	%r51, %r55, -2;
	setp.lt.s32 	%p13, %r51, 0;
	setp.ge.s32 	%p14, %r51, %r24;
	or.pred  	%p4, %p13, %p14;
	or.pred  	%p15, %p11, %p12;
	cvt.s64.s32 	%rd11, %r58;
	add.s64 	%rd13, %rd12, %rd11;
	shl.b64 	%rd14, %rd13, 2;
	add.s64 	%rd3, %rd1, %rd14;
	@%p15 bra 	$L__BB0_7;
	ld.shared.f32 	%f19, [%r57+-8];
	ld.const.f32 	%f20, [%rd20+-8];
	fma.rn.f32 	%f44, %f19, %f20, %f44;
	bra.uni 	$L__BB0_9;
$L__BB0_7:
	setp.lt.s32 	%p16, %r5, 2;
	add.s32 	%r52, %r5, -2;
	setp.ge.s32 	%p17, %r52, %r24;
	or.pred  	%p18, %p16, %p17;
	or.pred  	%p19, %p4, %p18;
	@%p19 bra 	$L__BB0_9;
	ld.global.f32 	%f21, [%rd3+-8];
	ld.const.f32 	%f22, [%rd20+-8];
	fma.rn.f32 	%f44, %f21, %f22, %f44;
$L__BB0_9:
	setp.lt.u32 	%p20, %r17, 32;
	setp.gt.u32 	%p21, %r7, -33;
	and.pred  	%p22, %p21, %p20;
	@%p22 bra 	$L__BB0_12;
	setp.lt.s32 	%p23, %r5, 1;
	or.pred  	%p24, %p4, %p23;
	@%p24 bra 	$L__BB0_13;
	ld.global.f32 	%f25, [%rd3+-4];
	ld.const.f32 	%f26, [%rd20+-4];
	fma.rn.f32 	%f44, %f25, %f26, %f44;
	bra.uni 	$L__BB0_13;
$L__BB0_12:
	ld.shared.f32 	%f23, [%r57+-4];
	ld.const.f32 	%f24, [%rd20+-4];
	fma.rn.f32 	%f44, %f23, %f24, %f44;
$L__BB0_13:
	max.u32 	%r53, %r4, %r17;
	setp.lt.u32 	%p25, %r53, 32;
	@%p25 bra 	$L__BB0_16;
	setp.lt.s32 	%p26, %r5, 0;
	or.pred  	%p27, %p4, %p26;
	@%p27 bra 	$L__BB0_17;
	mul.wide.s32 	%rd15, %r59, 4;
	add.s64 	%rd16, %rd1, %rd15;
	ld.global.f32 	%f29, [%rd16];
	ld.const.f32 	%f30, [%rd20];
	fma.rn.f32 	%f44, %f29, %f30, %f44;
	bra.uni 	$L__BB0_17;
$L__BB0_16:
	ld.shared.f32 	%f27, [%r57];
	ld.const.f32 	%f28, [%rd20];
	fma.rn.f32 	%f44, %f27, %f28, %f44;
$L__BB0_17:
	setp.lt.u32 	%p28, %r17, 32;
	setp.lt.u32 	%p29, %r4, 31;
	and.pred  	%p30, %p29, %p28;
	@%p30 bra 	$L__BB0_20;
	or.pred  	%p31, %p4, %p2;
	@%p31 bra 	$L__BB0_21;
	ld.global.f32 	%f33, [%rd3+4];
	ld.const.f32 	%f34, [%rd20+4];
	fma.rn.f32 	%f44, %f33, %f34, %f44;
	bra.uni 	$L__BB0_21;
$L__BB0_20:
	ld.shared.f32 	%f31, [%r57+4];
	ld.const.f32 	%f32, [%rd20+4];
	fma.rn.f32 	%f44, %f31, %f32, %f44;
$L__BB0_21:
	setp.lt.u32 	%p32, %r17, 32;
	setp.lt.u32 	%p33, %r4, 30;
	and.pred  	%p34, %p33, %p32;
	@%p34 bra 	$L__BB0_24;
	or.pred  	%p35, %p4, %p3;
	@%p35 bra 	$L__BB0_25;
	ld.global.f32 	%f37, [%rd3+8];
	ld.const.f32 	%f38, [%rd20+8];
	fma.rn.f32 	%f44, %f37, %f38, %f44;
	bra.uni 	$L__BB0_25;
$L__BB0_24:
	ld.shared.f32 	%f35, [%r57+8];
	ld.const.f32 	%f36, [%rd20+8];
	fma.rn.f32 	%f44, %f35, %f36, %f44;
$L__BB0_25:
	add.s64 	%rd20, %rd20, 20;
	add.s32 	%r60, %r60, 1;
	add.s32 	%r59, %r59, %r24;
	add.s32 	%r58, %r58, %r24;
	add.s32 	%r57, %r57, 128;
	add.s32 	%r56, %r56, 1;
	add.s32 	%r55, %r55, 1;
	setp.ne.s32 	%p36, %r60, 3;
	@%p36 bra 	$L__BB0_5;
	mad.lo.s32 	%r54, %r24, %r2, %r5;
	cvta.to.global.u64 	%rd17, %rd5;
	mul.wide.s32 	%rd18, %r54, 4;
	add.s64 	%rd19, %rd17, %rd18;
	st.global.f32 	[%rd19], %f44;
$L__BB0_27:
	ret;

}


// ===== COMPILED SASS (sm_100) =====

	.target	sm_100

	.elftype	@"ET_EXEC"


//--------------------- .note.nv.tkinfo           --------------------------
	.section	.note.nv.tkinfo,"",@"SHT_NOTE"
	.sectionflags	@"SHF_NOTE_NV_TKINFO"
	.tkinfo
        /*0018*/ 	.word	0x00000002
        /*0030*/ 	.string	""
        /*0030*/ 	.string	"ptxas"
        /*0030*/ 	.string	"Cuda compilation tools, release 13.0, V13.0.88"
        /*0030*/ 	.string	"Build cuda_13.0.r13.0/compiler.36424714_0"
        /*0030*/ 	.string	"-arch sm_100 -m 64 "



//--------------------- .note.nv.cuinfo           --------------------------
	.section	.note.nv.cuinfo,"",@"SHT_NOTE"
	.sectionflags	@"SHF_NOTE_NV_CUINFO"
        /*0018*/ 	.short	0x0002
        /*001a*/ 	.short	0x0064
        /*001c*/ 	.short	0x0082
	.zero		2


//--------------------- .nv.info                  --------------------------
	.section	.nv.info,"",@"SHT_CUDA_INFO"
	.align	4


	//----- nvinfo : EIATTR_REGCOUNT
	.align		4
        /*0000*/ 	.byte	0x04, 0x2f
        /*0002*/ 	.short	(.L_2 - .L_1)
	.align		4
.L_1:
        /*0004*/ 	.word	index@(_Z13conv2D_kernelPfS_i)
        /*0008*/ 	.word	0x00000016


	//----- nvinfo : EIATTR_FRAME_SIZE
	.align		4
.L_2:
        /*000c*/ 	.byte	0x04, 0x11
        /*000e*/ 	.short	(.L_4 - .L_3)
	.align		4
.L_3:
        /*0010*/ 	.word	index@(_Z13conv2D_kernelPfS_i)
        /*0014*/ 	.word	0x00000000


	//----- nvinfo : EIATTR_MIN_STACK_SIZE
	.align		4
.L_4:
        /*0018*/ 	.byte	0x04, 0x12
        /*001a*/ 	.short	(.L_6 - .L_5)
	.align		4
.L_5:
        /*001c*/ 	.word	index@(_Z13conv2D_kernelPfS_i)
        /*0020*/ 	.word	0x00000000
.L_6:


//--------------------- .nv.compat                --------------------------
	.section	.nv.compat,"",@"SHT_CUDA_COMPAT_INFO"
	.align	4
        /*0000*/ 	.byte	0x02, 0x09, 0x00, 0x00, 0x02, 0x02, 0x01, 0x00, 0x02, 0x05, 0x05, 0x00, 0x03, 0x07, 0x01, 0x01
        /*0010*/ 	.byte	0x02, 0x03, 0x00, 0x00, 0x02, 0x06, 0x01, 0x00, 0x04, 0x0b, 0x08, 0x00, 0x09, 0x00, 0x00, 0x00
        /*0020*/ 	.byte	0x00, 0x00, 0x00, 0x00


//--------------------- .nv.info._Z13conv2D_kernelPfS_i --------------------------
	.section	.nv.info._Z13conv2D_kernelPfS_i,"",@"SHT_CUDA_INFO"
	.sectionflags	@""
	.align	4


	//----- nvinfo : EIATTR_CUDA_API_VERSION
	.align		4
        /*0000*/ 	.byte	0x04, 0x37
        /*0002*/ 	.short	(.L_8 - .L_7)
.L_7:
        /*0004*/ 	.word	0x00000082


	//----- nvinfo : EIATTR_KPARAM_INFO
	.align		4
.L_8:
        /*0008*/ 	.byte	0x04, 0x17
        /*000a*/ 	.short	(.L_10 - .L_9)
.L_9:
        /*000c*/ 	.word	0x00000000
        /*0010*/ 	.short	0x0002
        /*0012*/ 	.short	0x0010
        /*0014*/ 	.byte	0x00, 0xf0, 0x11, 0x00


	//----- nvinfo : EIATTR_KPARAM_INFO
	.align		4
.L_10:
        /*0018*/ 	.byte	0x04, 0x17
        /*001a*/ 	.short	(.L_12 - .L_11)
.L_11:
        /*001c*/ 	.word	0x00000000
        /*0020*/ 	.short	0x0001
        /*0022*/ 	.short	0x0008
        /*0024*/ 	.byte	0x00, 0xf5, 0x21, 0x00


	//----- nvinfo : EIATTR_KPARAM_INFO
	.align		4
.L_12:
        /*0028*/ 	.byte	0x04, 0x17
        /*002a*/ 	.short	(.L_14 - .L_13)
.L_13:
        /*002c*/ 	.word	0x00000000
        /*0030*/ 	.short	0x0000
        /*0032*/ 	.short	0x0000
        /*0034*/ 	.byte	0x00, 0xf5, 0x21, 0x00


	//----- nvinfo : EIATTR_SPARSE_MMA_MASK
	.align		4
.L_14:
        /*0038*/ 	.byte	0x03, 0x50
        /*003a*/ 	.short	0x0000


	//----- nvinfo : EIATTR_MAXREG_COUNT
	.align		4
        /*003c*/ 	.byte	0x03, 0x1b
        /*003e*/ 	.short	0x00ff


	//----- nvinfo : EIATTR_NUM_BARRIERS
	.align		4
        /*0040*/ 	.byte	0x02, 0x4c
        /*0042*/ 	.byte	0x01
	.zero		1


	//----- nvinfo : EIATTR_MERCURY_ISA_VERSION
	.align		4
        /*0044*/ 	.byte	0x03, 0x5f
        /*0046*/ 	.short	0x0101


	//----- nvinfo : EIATTR_VRC_CTA_INIT_COUNT
	.align		4
        /*0048*/ 	.byte	0x02, 0x4a
	.zero		1
	.zero		1


	//----- nvinfo : EIATTR_EXIT_INSTR_OFFSETS
	.align		4
        /*004c*/ 	.byte	0x04, 0x1c
        /*004e*/ 	.short	(.L_16 - .L_15)


	//   ....[0]....
.L_15:
        /*0050*/ 	.word	0x000001c0


	//   ....[1]....
        /*0054*/ 	.word	0x00001c70


	//----- nvinfo : EIATTR_CRS_STACK_SIZE
	.align		4
.L_16:
        /*0058*/ 	.byte	0x04, 0x1e
        /*005a*/ 	.short	(.L_18 - .L_17)
.L_17:
        /*005c*/ 	.word	0x00000000


	//----- nvinfo : EIATTR_CBANK_PARAM_SIZE
	.align		4
.L_18:
        /*0060*/ 	.byte	0x03, 0x19
        /*0062*/ 	.short	0x0014


	//----- nvinfo : EIATTR_PARAM_CBANK
	.align		4
        /*0064*/ 	.byte	0x04, 0x0a
        /*0066*/ 	.short	(.L_20 - .L_19)
	.align		4
.L_19:
        /*0068*/ 	.word	index@(.nv.constant0._Z13conv2D_kernelPfS_i)
        /*006c*/ 	.short	0x0380
        /*006e*/ 	.short	0x0014


	//----- nvinfo : EIATTR_SW_WAR
	.align		4
.L_20:
        /*0070*/ 	.byte	0x04, 0x36
        /*0072*/ 	.short	(.L_22 - .L_21)
.L_21:
        /*0074*/ 	.word	0x00000008
.L_22:


//--------------------- .nv.callgraph             --------------------------
	.section	.nv.callgraph,"",@"SHT_CUDA_CALLGRAPH"
	.align	4
	.sectionentsize	8
	.align		4
        /*0000*/ 	.word	0x00000000
	.align		4
        /*0004*/ 	.word	0xffffffff
	.align		4
        /*0008*/ 	.word	0x00000000
	.align		4
        /*000c*/ 	.word	0xfffffffe
	.align		4
        /*0010*/ 	.word	0x00000000
	.align		4
        /*0014*/ 	.word	0xfffffffd
	.align		4
        /*0018*/ 	.word	0x00000000
	.align		4
        /*001c*/ 	.word	0xfffffffc


//--------------------- .nv.constant3             --------------------------
	.section	.nv.constant3,"a",@progbits
	.align	4
.nv.constant3:
	.type		F,@object
	.size		F,(.L_0 - F)
F:
	.zero		100
.L_0:


//--------------------- .text._Z13conv2D_kernelPfS_i --------------------------
	.section	.text._Z13conv2D_kernelPfS_i,"ax",@progbits
	.align	128
        .global         _Z13conv2D_kernelPfS_i
        .type           _Z13conv2D_kernelPfS_i,@function
        .size           _Z13conv2D_kernelPfS_i,(.L_x_71 - _Z13conv2D_kernelPfS_i)
        .other          _Z13conv2D_kernelPfS_i,@"STO_CUDA_ENTRY STV_DEFAULT"
_Z13conv2D_kernelPfS_i:
.text._Z13conv2D_kernelPfS_i:
[----:B------:R-:W-:Y:S01]  /*0000*/  LDC R1, c[0x0][0x37c] ;  /* 0x0000df00ff017b82 */ /* 0x000fe20000000800 */
[----:B------:R-:W0:Y:S01]  /*0010*/  S2R R0, SR_CTAID.Y ;  /* 0x0000000000007919 */ /* 0x000e220000002600 */
[----:B------:R-:W1:Y:S01]  /*0020*/  LDCU UR8, c[0x0][0x390] ;  /* 0x00007200ff0877ac */ /* 0x000e620008000800 */
[----:B------:R-:W0:Y:S01]  /*0030*/  S2R R5, SR_TID.Y ;  /* 0x0000000000057919 */ /* 0x000e220000002200 */
[----:B------:R-:W2:Y:S01]  /*0040*/  LDCU.64 UR6, c[0x0][0x358] ;  /* 0x00006b00ff0677ac */ /* 0x000ea20008000a00 */
[----:B------:R-:W3:Y:S01]  /*0050*/  S2R R13, SR_CTAID.X ;  /* 0x00000000000d7919 */ /* 0x000ee20000002500 */
[----:B------:R-:W3:Y:S01]  /*0060*/  S2R R2, SR_TID.X ;  /* 0x0000000000027919 */ /* 0x000ee20000002100 */
[----:B0-----:R-:W-:Y:S02]  /*0070*/  IMAD R3, R0, 0x20, R5 ;  /* 0x0000002000037824 */ /* 0x001fe400078e0205 */
[----:B---3--:R-:W-:-:S05]  /*0080*/  IMAD R4, R13, 0x20, R2 ;  /* 0x000000200d047824 */ /* 0x008fca00078e0202 */
[----:B------:R-:W-:-:S04]  /*0090*/  VIMNMX R8, PT, PT, R3, R4, !PT ;  /* 0x0000000403087248 */ /* 0x000fc80007fe0100 */
[----:B-1----:R-:W-:-:S13]  /*00a0*/  ISETP.GE.AND P0, PT, R8, UR8, PT ;  /* 0x0000000808007c0c */ /* 0x002fda000bf06270 */
[----:B------:R-:W0:Y:S01]  /*00b0*/  @!P0 LDC.64 R6, c[0x0][0x380] ;  /* 0x0000e000ff068b82 */ /* 0x000e220000000a00 */
[----:B------:R-:W-:-:S04]  /*00c0*/  @!P0 IMAD R9, R3, UR8, R4 ;  /* 0x0000000803098c24 */ /* 0x000fc8000f8e0204 */
[----:B0-----:R-:W-:-:S06]  /*00d0*/  @!P0 IMAD.WIDE R6, R9, 0x4, R6 ;  /* 0x0000000409068825 */ /* 0x001fcc00078e0206 */
[----:B--2---:R-:W2:Y:S01]  /*00e0*/  @!P0 LDG.E R6, desc[UR6][R6.64] ;  /* 0x0000000606068981 */ /* 0x004ea2000c1e1900 */
[----:B------:R-:W0:Y:S01]  /*00f0*/  S2UR UR5, SR_CgaCtaId ;  /* 0x00000000000579c3 */ /* 0x000e220000008800 */
[----:B------:R-:W-:Y:S01]  /*0100*/  UMOV UR4, 0x400 ;  /* 0x0000040000047882 */ /* 0x000fe20000000000 */
[----:B------:R-:W-:Y:S01]  /*0110*/  ISETP.GE.AND P1, PT, R8, UR8, PT ;  /* 0x0000000808007c0c */ /* 0x000fe2000bf26270 */
[----:B0-----:R-:W-:-:S06]  /*0120*/  ULEA UR4, UR5, UR4, 0x18 ;  /* 0x0000000405047291 */ /* 0x001fcc000f8ec0ff */
[----:B------:R-:W-:-:S04]  /*0130*/  @!P0 IMAD.U32 R0, RZ, RZ, UR4 ;  /* 0x00000004ff008e24 */ /* 0x000fc8000f8e00ff */
[C---:B------:R-:W-:Y:S02]  /*0140*/  @!P0 IMAD R9, R5.reuse, 0x80, R0 ;  /* 0x0000008005098824 */ /* 0x040fe400078e0200 */
[----:B------:R-:W-:Y:S02]  /*0150*/  @P0 IMAD.U32 R0, RZ, RZ, UR4 ;  /* 0x00000004ff000e24 */ /* 0x000fe4000f8e00ff */
[----:B------:R-:W-:Y:S02]  /*0160*/  @!P0 IMAD R9, R2, 0x4, R9 ;  /* 0x0000000402098824 */ /* 0x000fe400078e0209 */
[----:B------:R-:W-:-:S04]  /*0170*/  @P0 IMAD R11, R5, 0x80, R0 ;  /* 0x00000080050b0824 */ /* 0x000fc800078e0200 */
[----:B------:R-:W-:Y:S01]  /*0180*/  @P0 IMAD R11, R2, 0x4, R11 ;  /* 0x00000004020b0824 */ /* 0x000fe200078e020b */
[----:B--2---:R0:W-:Y:S04]  /*0190*/  @!P0 STS [R9], R6 ;  /* 0x0000000609008388 */ /* 0x0041e80000000800 */
[----:B------:R0:W-:Y:S01]  /*01a0*/  @P0 STS [R11], RZ ;  /* 0x000000ff0b000388 */ /* 0x0001e20000000800 */
[----:B------:R-:W-:Y:S06]  /*01b0*/  BAR.SYNC.DEFER_BLOCKING 0x0 ;  /* 0x0000000000007b1d */ /* 0x000fec0000010000 */
[----:B------:R-:W-:Y:S05]  /*01c0*/  @P1 EXIT ;  /* 0x000000000000194d */ /* 0x000fea0003800000 */
[C---:B------:R-:W-:Y:S01]  /*01d0*/  VIADD R17, R5.reuse, 0xfffffffe ;  /* 0xfffffffe05117836 */ /* 0x040fe20000000000 */
[----:B------:R-:W1:Y:S01]  /*01e0*/  LDCU.64 UR4, c[0x0][0x380] ;  /* 0x00007000ff0477ac */ /* 0x000e620008000a00 */
[----:B------:R-:W-:Y:S01]  /*01f0*/  VIADD R14, R2, 0xffffffde ;  /* 0xffffffde020e7836 */ /* 0x000fe20000000000 */
[----:B------:R-:W-:Y:S01]  /*0200*/  BSSY.RECONVERGENT B0, `(.L_x_0) ;  /* 0x0000025000007945 */ /* 0x000fe20003800200 */
[----:B------:R-:W-:Y:S01]  /*0210*/  IMAD R7, R5, 0x20, R2 ;  /* 0x0000002005077824 */ /* 0x000fe200078e0202 */
[----:B------:R-:W-:Y:S01]  /*0220*/  ISETP.GT.U32.AND P1, PT, R17, 0x1f, PT ;  /* 0x0000001f1100780c */ /* 0x000fe20003f24070 */
[----:B------:R-:W-:Y:S01]  /*0230*/  VIADD R15, R3, 0xfffffffe ;  /* 0xfffffffe030f7836 */ /* 0x000fe20000000000 */
[----:B------:R-:W-:Y:S01]  /*0240*/  ISETP.GE.U32.AND P5, PT, R17, 0x20, PT ;  /* 0x000000201100780c */ /* 0x000fe20003fa6070 */
[----:B0-----:R-:W-:Y:S01]  /*0250*/  IMAD.U32 R6, R7, 0x4, R0 ;  /* 0x0000000407067824 */ /* 0x001fe200078e0000 */
[----:B------:R-:W-:Y:S01]  /*0260*/  ISETP.LT.U32.OR P1, PT, R14, -0x20, P1 ;  /* 0xffffffe00e00780c */ /* 0x000fe20000f21470 */
[----:B------:R-:W-:Y:S01]  /*0270*/  VIADD R7, R4, 0x1 ;  /* 0x0000000104077836 */ /* 0x000fe20000000000 */
[C---:B------:R-:W-:Y:S01]  /*0280*/  ISETP.GE.AND P2, PT, R15.reuse, UR8, PT ;  /* 0x000000080f007c0c */ /* 0x040fe2000bf46270 */
[----:B------:R-:W-:-:S02]  /*0290*/  IMAD R11, R15, UR8, RZ ;  /* 0x000000080f0b7c24 */ /* 0x000fc4000f8e02ff */
[----:B------:R-:W-:Y:S01]  /*02a0*/  VIADD R8, R4, 0x2 ;  /* 0x0000000204087836 */ /* 0x000fe20000000000 */
[----:B------:R-:W-:Y:S01]  /*02b0*/  ISETP.GE.AND P0, PT, R7, UR8, PT ;  /* 0x0000000807007c0c */ /* 0x000fe2000bf06270 */
[----:B------:R-:W-:Y:S01]  /*02c0*/  VIADD R12, R2, 0xffffffdf ;  /* 0xffffffdf020c7836 */ /* 0x000fe20000000000 */
[----:B------:R-:W-:Y:S01]  /*02d0*/  SHF.R.S32.HI R7, RZ, 0x1f, R4 ;  /* 0x0000001fff077819 */ /* 0x000fe20000011404 */
[----:B------:R-:W-:Y:S01]  /*02e0*/  IMAD.MOV.U32 R10, RZ, RZ, RZ ;  /* 0x000000ffff0a7224 */ /* 0x000fe200078e00ff */
[----:B------:R-:W-:Y:S02]  /*02f0*/  IADD3 R9, P6, PT, R4, R11, RZ ;  /* 0x0000000b04097210 */ /* 0x000fe40007fde0ff */
[----:B------:R-:W-:Y:S01]  /*0300*/  ISETP.GE.AND P3, PT, R8, UR8, PT ;  /* 0x0000000808007c0c */ /* 0x000fe2000bf66270 */
[----:B------:R-:W0:Y:S01]  /*0310*/  @!P1 LDS R0, [R6] ;  /* 0x0000000006009984 */ /* 0x000e220000000800 */
[----:B------:R-:W0:Y:S01]  /*0320*/  @!P1 LDC R19, c[0x3][RZ] ;  /* 0x00c00000ff139b82 */ /* 0x000e220000000800 */
[----:B------:R-:W-:-:S02]  /*0330*/  LEA.HI.X.SX32 R16, R11, R7, 0x1, P6 ;  /* 0x000000070b107211 */ /* 0x000fc400030f0eff */
[C---:B-1----:R-:W-:Y:S02]  /*0340*/  LEA R8, P6, R9.reuse, UR4, 0x2 ;  /* 0x0000000409087c11 */ /* 0x042fe4000f8c10ff */
[----:B------:R-:W-:Y:S02]  /*0350*/  ISETP.GT.U32.AND P4, PT, R12, -0x21, PT ;  /* 0xffffffdf0c00780c */ /* 0x000fe40003f84070 */
[----:B------:R-:W-:Y:S01]  /*0360*/  LEA.HI.X R9, R9, UR5, R16, 0x2, P6 ;  /* 0x0000000509097c11 */ /* 0x000fe2000b0f1410 */
[----:B------:R-:W-:Y:S01]  /*0370*/  IMAD.IADD R16, R11, 0x1, R2 ;  /* 0x000000010b107824 */ /* 0x000fe200078e0202 */
[C---:B------:R-:W-:Y:S02]  /*0380*/  ISETP.LT.OR P0, PT, R4.reuse, -0x1, P0 ;  /* 0xffffffff0400780c */ /* 0x040fe40000701670 */
[----:B------:R-:W-:Y:S02]  /*0390*/  ISETP.LT.OR P3, PT, R4, -0x2, P3 ;  /* 0xfffffffe0400780c */ /* 0x000fe40001f61670 */
[----:B------:R-:W-:Y:S01]  /*03a0*/  ISETP.LT.OR P2, PT, R15, RZ, P2 ;  /* 0x000000ff0f00720c */ /* 0x000fe20001741670 */
[----:B0-----:R-:W-:Y:S01]  /*03b0*/  @!P1 FFMA R10, R0, R19, RZ ;  /* 0x00000013000a9223 */ /* 0x001fe200000000ff */
[----:B------:R-:W-:Y:S11]  /*03c0*/  @!P1 BRA `(.L_x_1) ;  /* 0x0000000000209947 */ /* 0x000ff60003800000 */
[----:B------:R-:W-:-:S05]  /*03d0*/  VIADD R0, R4, 0xfffffffe ;  /* 0xfffffffe04007836 */ /* 0x000fca0000000000 */
[----:B------:R-:W-:-:S04]  /*03e0*/  ISETP.GE.AND P1, PT, R0, UR8, PT ;  /* 0x0000000800007c0c */ /* 0x000fc8000bf26270 */
[----:B------:R-:W-:-:S04]  /*03f0*/  ISETP.LT.OR P1, PT, R4, 0x2, P1 ;  /* 0x000000020400780c */ /* 0x000fc80000f21670 */
[----:B------:R-:W-:-:S13]  /*0400*/  PLOP3.LUT P1, PT, P2, P1, PT, 0xf8, 0x8f ;  /* 0x00000000008f781c */ /* 0x000fda0001723f70 */
[----:B------:R-:W-:Y:S05]  /*0410*/  @P1 BRA `(.L_x_1) ;  /* 0x00000000000c1947 */ /* 0x000fea0003800000 */
[----:B------:R-:W2:Y:S01]  /*0420*/  LDG.E R0, desc[UR6][R8.64+-0x8] ;  /* 0xfffff80608007981 */ /* 0x000ea2000c1e1900 */
[----:B------:R-:W2:Y:S02]  /*0430*/  LDCU UR9, c[0x3][URZ] ;  /* 0x00c00000ff0977ac */ /* 0x000ea40008000800 */
[----:B--2---:R-:W-:-:S07]  /*0440*/  FFMA R10, R0, UR9, RZ ;  /* 0x00000009000a7c23 */ /* 0x004fce00080000ff */
.L_x_1:
[----:B------:R-:W-:Y:S05]  /*0450*/  BSYNC.RECONVERGENT B0 ;  /* 0x0000000000007941 */ /* 0x000fea0003800200 */
.L_x_0:
[----:B------:R-:W-:Y:S01]  /*0460*/  BSSY.RECONVERGENT B0, `(.L_x_2) ;  /* 0x000000c000007945 */ /* 0x000fe20003800200 */
[----:B------:R-:W-:-:S03]  /*0470*/  IMAD R0, R13, 0x20, R16 ;  /* 0x000000200d007824 */ /* 0x000fc600078e0210 */
[----:B------:R-:W-:Y:S05]  /*0480*/  @!P5 BRA P4, `(.L_x_3) ;  /* 0x000000000018d947 */ /* 0x000fea0002000000 */
[----:B------:R-:W-:-:S13]  /*0490*/  ISETP.LT.OR P1, PT, R4, 0x1, P2 ;  /* 0x000000010400780c */ /* 0x000fda0001721670 */
[----:B------:R-:W-:Y:S05]  /*04a0*/  @P1 BRA `(.L_x_4) ;  /* 0x00000000001c1947 */ /* 0x000fea0003800000 */
[----:B------:R-:W2:Y:S01]  /*04b0*/  LDG.E R13, desc[UR6][R8.64+-0x4] ;  /* 0xfffffc06080d7981 */ /* 0x000ea2000c1e1900 */
[----:B------:R-:W2:Y:S02]  /*04c0*/  LDCU UR9, c[0x3][0x4] ;  /* 0x00c00080ff0977ac */ /* 0x000ea40008000800 */
[----:B--2---:R-:W-:Y:S01]  /*04d0*/  FFMA R10, R13, UR9, R10 ;  /* 0x000000090d0a7c23 */ /* 0x004fe2000800000a */
[----:B------:R-:W-:Y:S06]  /*04e0*/  BRA `(.L_x_4) ;  /* 0x00000000000c7947 */ /* 0x000fec0003800000 */
.L_x_3:
[----:B------:R-:W0:Y:S01]  /*04f0*/  LDS R13, [R6+0x4] ;  /* 0x00000400060d7984 */ /* 0x000e220000000800 */
[----:B------:R-:W0:Y:S02]  /*0500*/  LDCU UR9, c[0x3][0x4] ;  /* 0x00c00080ff0977ac */ /* 0x000e240008000800 */
[----:B0-----:R-:W-:-:S07]  /*0510*/  FFMA R10, R13, UR9, R10 ;  /* 0x000000090d0a7c23 */ /* 0x001fce000800000a */
.L_x_4:
[----:B------:R-:W-:Y:S05]  /*0520*/  BSYNC.RECONVERGENT B0 ;  /* 0x0000000000007941 */ /* 0x000fea0003800200 */
.L_x_2:
[----:B------:R-:W-:Y:S01]  /*0530*/  VIMNMX.U32 R13, PT, PT, R2, R17, !PT ;  /* 0x00000011020d7248 */ /* 0x000fe20007fe0000 */
[----:B------:R-:W-:Y:S03]  /*0540*/  BSSY.RECONVERGENT B0, `(.L_x_5) ;  /* 0x000000e000007945 */ /* 0x000fe60003800200 */
[----:B------:R-:W-:-:S13]  /*0550*/  ISETP.GE.U32.AND P1, PT, R13, 0x20, PT ;  /* 0x000000200d00780c */ /* 0x000fda0003f26070 */
[----:B------:R-:W-:Y:S05]  /*0560*/  @!P1 BRA `(.L_x_6) ;  /* 0x0000000000209947 */ /* 0x000fea0003800000 */
[----:B------:R-:W-:-:S13]  /*0570*/  ISETP.LT.OR P1, PT, R4, RZ, P2 ;  /* 0x000000ff0400720c */ /* 0x000fda0001721670 */
[----:B------:R-:W-:Y:S05]  /*0580*/  @P1 BRA `(.L_x_7) ;  /* 0x0000000000241947 */ /* 0x000fea0003800000 */
[----:B------:R-:W0:Y:S01]  /*0590*/  LDC.64 R16, c[0x0][0x380] ;  /* 0x0000e000ff107b82 */ /* 0x000e220000000a00 */
[----:B------:R-:W1:Y:S01]  /*05a0*/  LDCU UR9, c[0x3][0x8] ;  /* 0x00c00100ff0977ac */ /* 0x000e620008000800 */
[----:B0-----:R-:W-:-:S06]  /*05b0*/  IMAD.WIDE R16, R0, 0x4, R16 ;  /* 0x0000000400107825 */ /* 0x001fcc00078e0210 */
[----:B------:R-:W1:Y:S02]  /*05c0*/  LDG.E R17, desc[UR6][R16.64] ;  /* 0x0000000610117981 */ /* 0x000e64000c1e1900 */
[----:B-1----:R-:W-:Y:S01]  /*05d0*/  FFMA R10, R17, UR9, R10 ;  /* 0x00000009110a7c23 */ /* 0x002fe2000800000a */
[----:B------:R-:W-:Y:S06]  /*05e0*/  BRA `(.L_x_7) ;  /* 0x00000000000c7947 */ /* 0x000fec0003800000 */
.L_x_6:
[----:B------:R-:W0:Y:S01]  /*05f0*/  LDS R13, [R6+0x8] ;  /* 0x00000800060d7984 */ /* 0x000e220000000800 */
[----:B------:R-:W0:Y:S02]  /*0600*/  LDCU UR9, c[0x3][0x8] ;  /* 0x00c00100ff0977ac */ /* 0x000e240008000800 */
[----:B0-----:R-:W-:-:S07]  /*0610*/  FFMA R10, R13, UR9, R10 ;  /* 0x000000090d0a7c23 */ /* 0x001fce000800000a */
.L_x_7:
[----:B------:R-:W-:Y:S05]  /*0620*/  BSYNC.RECONVERGENT B0 ;  /* 0x0000000000007941 */ /* 0x000fea0003800200 */
.L_x_5:
[----:B------:R-:W-:Y:S01]  /*0630*/  ISETP.LT.U32.AND P1, PT, R2, 0x1f, PT ;  /* 0x0000001f0200780c */ /* 0x000fe20003f21070 */
[----:B------:R-:W-:-:S12]  /*0640*/  BSSY.RECONVERGENT B0, `(.L_x_8) ;  /* 0x000000b000007945 */ /* 0x000fd80003800200 */
[----:B------:R-:W-:Y:S05]  /*0650*/  @!P5 BRA P1, `(.L_x_9) ;  /* 0x000000000018d947 */ /* 0x000fea0000800000 */
[----:B------:R-:W-:-:S13]  /*0660*/  PLOP3.LUT P1, PT, P2, P0, PT, 0xf8, 0x8f ;  /* 0x00000000008f781c */ /* 0x000fda0001721f70 */
[----:B------:R-:W-:Y:S05]  /*0670*/  @P1 BRA `(.L_x_10) ;  /* 0x00000000001c1947 */ /* 0x000fea0003800000 */
[----:B------:R-:W2:Y:S01]  /*0680*/  LDG.E R13, desc[UR6][R8.64+0x4] ;  /* 0x00000406080d7981 */ /* 0x000ea2000c1e1900 */
[----:B------:R-:W2:Y:S02]  /*0690*/  LDCU UR9, c[0x3][0xc] ;  /* 0x00c00180ff0977ac */ /* 0x000ea40008000800 */
[----:B--2---:R-:W-:Y:S01]  /*06a0*/  FFMA R10, R13, UR9, R10 ;  /* 0x000000090d0a7c23 */ /* 0x004fe2000800000a */
[----:B------:R-:W-:Y:S06]  /*06b0*/  BRA `(.L_x_10) ;  /* 0x00000000000c7947 */ /* 0x000fec0003800000 */
.L_x_9:
[----:B------:R-:W0:Y:S01]  /*06c0*/  LDS R13, [R6+0xc] ;  /* 0x00000c00060d7984 */ /* 0x000e220000000800 */
[----:B------:R-:W0:Y:S02]  /*06d0*/  LDCU UR9, c[0x3][0xc] ;  /* 0x00c00180ff0977ac */ /* 0x000e240008000800 */
[----:B0-----:R-:W-:-:S07]  /*06e0*/  FFMA R10, R13, UR9, R10 ;  /* 0x000000090d0a7c23 */ /* 0x001fce000800000a */
.L_x_10:
[----:B------:R-:W-:Y:S05]  /*06f0*/  BSYNC.RECONVERGENT B0 ;  /* 0x0000000000007941 */ /* 0x000fea0003800200 */
.L_x_8:
        /* <DEDUP_REMOVED lines=9> */
.L_x_12:
[----:B------:R-:W0:Y:S01]  /*0790*/  LDS R9, [R6+0x10] ;  /* 0x0000100006097984 */ /* 0x000e220000000800 */
[----:B------:R-:W0:Y:S02]  /*07a0*/  LDCU UR9, c[0x3][0x10] ;  /* 0x00c00200ff0977ac */ /* 0x000e240008000800 */
[----:B0-----:R-:W-:-:S07]  /*07b0*/  FFMA R10, R9, UR9, R10 ;  /* 0x00000009090a7c23 */ /* 0x001fce000800000a */
.L_x_13:
[----:B------:R-:W-:Y:S05]  /*07c0*/  BSYNC.RECONVERGENT B0 ;  /* 0x0000000000007941 */ /* 0x000fea0003800200 */
.L_x_11:
[----:B------:R-:W-:Y:S01]  /*07d0*/  VIADD R13, R5, 0xffffffff ;  /* 0xffffffff050d7836 */ /* 0x000fe20000000000 */
[----:B------:R-:W-:Y:S01]  /*07e0*/  BSSY.RECONVERGENT B0, `(.L_x_14) ;  /* 0x0000019000007945 */ /* 0x000fe20003800200 */
[----:B------:R-:W-:Y:S01]  /*07f0*/  VIADD R11, R11, UR8 ;  /* 0x000000080b0b7c36 */ /* 0x000fe20008000000 */
[----:B------:R-:W-:Y:S01]  /*0800*/  ISETP.GT.U32.AND P4, PT, R12, -0x21, PT ;  /* 0xffffffdf0c00780c */ /* 0x000fe20003f84070 */
[----:B------:R-:W-:Y:S01]  /*0810*/  VIADD R15, R3, 0xffffffff ;  /* 0xffffffff030f7836 */ /* 0x000fe20000000000 */
[----:B------:R-:W-:Y:S02]  /*0820*/  ISETP.GT.U32.AND P2, PT, R13, 0x1f, PT ;  /* 0x0000001f0d00780c */ /* 0x000fe40003f44070 */
[----:B------:R-:W-:Y:S02]  /*0830*/  IADD3 R9, P1, PT, R4, R11, RZ ;  /* 0x0000000b04097210 */ /* 0x000fe40007f3e0ff */
[----:B------:R-:W-:Y:S02]  /*0840*/  ISETP.LT.U32.OR P2, PT, R14, -0x20, P2 ;  /* 0xffffffe00e00780c */ /* 0x000fe40001741470 */
[----:B------:R-:W-:-:S02]  /*0850*/  LEA.HI.X.SX32 R16, R11, R7, 0x1, P1 ;  /* 0x000000070b107211 */ /* 0x000fc400008f0eff */
[----:B------:R-:W-:Y:S02]  /*0860*/  LEA R8, P6, R9, UR4, 0x2 ;  /* 0x0000000409087c11 */ /* 0x000fe4000f8c10ff */
[----:B------:R-:W-:Y:S02]  /*0870*/  ISETP.GE.AND P1, PT, R15, UR8, PT ;  /* 0x000000080f007c0c */ /* 0x000fe4000bf26270 */
[----:B------:R-:W-:Y:S02]  /*0880*/  ISETP.GE.U32.AND P5, PT, R13, 0x20, PT ;  /* 0x000000200d00780c */ /* 0x000fe40003fa6070 */
[----:B------:R-:W-:Y:S02]  /*0890*/  LEA.HI.X R9, R9, UR5, R16, 0x2, P6 ;  /* 0x0000000509097c11 */ /* 0x000fe4000b0f1410 */
[----:B------:R-:W-:Y:S01]  /*08a0*/  ISETP.LT.OR P1, PT, R15, RZ, P1 ;  /* 0x000000ff0f00720c */ /* 0x000fe20000f21670 */
[----:B------:R-:W0:Y:S01]  /*08b0*/  @!P2 LDS R17, [R6+0x80] ;  /* 0x000080000611a984 */ /* 0x000e220000000800 */
[----:B------:R-:W0:Y:S02]  /*08c0*/  @!P2 LDC R18, c[0x3][0x14] ;  /* 0x00c00500ff12ab82 */ /* 0x000e240000000800 */
[----:B0-----:R-:W-:Y:S01]  /*08d0*/  @!P2 FFMA R10, R17, R18, R10 ;  /* 0x00000012110aa223 */ /* 0x001fe2000000000a */
[----:B------:R-:W-:Y:S08]  /*08e0*/  @!P2 BRA `(.L_x_15) ;  /* 0x000000000020a947 */ /* 0x000ff00003800000 */
[----:B------:R-:W-:-:S05]  /*08f0*/  VIADD R15, R4, 0xfffffffe ;  /* 0xfffffffe040f7836 */ /* 0x000fca0000000000 */
[----:B------:R-:W-:-:S04]  /*0900*/  ISETP.GE.AND P2, PT, R15, UR8, PT ;  /* 0x000000080f007c0c */ /* 0x000fc8000bf46270 */
[----:B------:R-:W-:-:S04]  /*0910*/  ISETP.LT.OR P2, PT, R4, 0x2, P2 ;  /* 0x000000020400780c */ /* 0x000fc80001741670 */
[----:B------:R-:W-:-:S13]  /*0920*/  PLOP3.LUT P2, PT, P1, P2, PT, 0xf8, 0x8f ;  /* 0x00000000008f781c */ /* 0x000fda0000f45f70 */
[----:B------:R-:W-:Y:S05]  /*0930*/  @P2 BRA `(.L_x_15) ;  /* 0x00000000000c2947 */ /* 0x000fea0003800000 */
[----:B------:R-:W2:Y:S01]  /*0940*/  LDG.E R15, desc[UR6][R8.64+-0x8] ;  /* 0xfffff806080f7981 */ /* 0x000ea2000c1e1900 */
[----:B------:R-:W2:Y:S02]  /*0950*/  LDCU UR9, c[0x3][0x14] ;  /* 0x00c00280ff0977ac */ /* 0x000ea40008000800 */
[----:B--2---:R-:W-:-:S07]  /*0960*/  FFMA R10, R15, UR9, R10 ;  /* 0x000000090f0a7c23 */ /* 0x004fce000800000a */
.L_x_15:
[----:B------:R-:W-:Y:S05]  /*0970*/  BSYNC.RECONVERGENT B0 ;  /* 0x0000000000007941 */ /* 0x000fea0003800200 */
.L_x_14:
[----:B------:R-:W-:Y:S01]  /*0980*/  BSSY.RECONVERGENT B0, `(.L_x_16) ;  /* 0x000000c000007945 */ /* 0x000fe20003800200 */
[----:B------:R-:W-:-:S03]  /*0990*/  VIADD R0, R0, UR8 ;  /* 0x0000000800007c36 */ /* 0x000fc60008000000 */
[----:B------:R-:W-:Y:S05]  /*09a0*/  @!P5 BRA P4, `(.L_x_17) ;  /* 0x000000000018d947 */ /* 0x000fea0002000000 */
[----:B------:R-:W-:-:S13]  /*09b0*/  ISETP.LT.OR P2, PT, R4, 0x1, P1 ;  /* 0x000000010400780c */ /* 0x000fda0000f41670 */
[----:B------:R-:W-:Y:S05]  /*09c0*/  @P2 BRA `(.L_x_18) ;  /* 0x00000000001c2947 */ /* 0x000fea0003800000 */
[----:B------:R-:W2:Y:S01]  /*09d0*/  LDG.E R15, desc[UR6][R8.64+-0x4] ;  /* 0xfffffc06080f7981 */ /* 0x000ea2000c1e1900 */
[----:B------:R-:W2:Y:S02]  /*09e0*/  LDCU UR9, c[0x3][0x18] ;  /* 0x00c00300ff0977ac */ /* 0x000ea40008000800 */
[----:B--2---:R-:W-:Y:S01]  /*09f0*/  FFMA R10, R15, UR9, R10 ;  /* 0x000000090f0a7c23 */ /* 0x004fe2000800000a */
[----:B------:R-:W-:Y:S06]  /*0a00*/  BRA `(.L_x_18) ;  /* 0x00000000000c7947 */ /* 0x000fec0003800000 */
.L_x_17:
[----:B------:R-:W0:Y:S01]  /*0a10*/  LDS R15, [R6+0x84] ;  /* 0x00008400060f7984 */ /* 0x000e220000000800 */
[----:B------:R-:W0:Y:S02]  /*0a20*/  LDCU UR9, c[0x3][0x18] ;  /* 0x00c00300ff0977ac */ /* 0x000e240008000800 */
[----:B0-----:R-:W-:-:S07]  /*0a30*/  FFMA R10, R15, UR9, R10 ;  /* 0x000000090f0a7c23 */ /* 0x001fce000800000a */
.L_x_18:
[----:B------:R-:W-:Y:S05]  /*0a40*/  BSYNC.RECONVERGENT B0 ;  /* 0x0000000000007941 */ /* 0x000fea0003800200 */
.L_x_16:
        /* <DEDUP_REMOVED lines=12> */
.L_x_20:
[----:B------:R-:W0:Y:S01]  /*0b10*/  LDS R13, [R6+0x88] ;  /* 0x00008800060d7984 */ /* 0x000e220000000800 */
[----:B------:R-:W0:Y:S02]  /*0b20*/  LDCU UR9, c[0x3][0x1c] ;  /* 0x00c00380ff0977ac */ /* 0x000e240008000800 */
[----:B0-----:R-:W-:-:S07]  /*0b30*/  FFMA R10, R13, UR9, R10 ;  /* 0x000000090d0a7c23 */ /* 0x001fce000800000a */
.L_x_21:
[----:B------:R-:W-:Y:S05]  /*0b40*/  BSYNC.RECONVERGENT B0 ;  /* 0x0000000000007941 */ /* 0x000fea0003800200 */
.L_x_19:
        /* <DEDUP_REMOVED lines=9> */
.L_x_23:
[----:B------:R-:W0:Y:S01]  /*0be0*/  LDS R13, [R6+0x8c] ;  /* 0x00008c00060d7984 */ /* 0x000e220000000800 */
[----:B------:R-:W0:Y:S02]  /*0bf0*/  LDCU UR9, c[0x3][0x20] ;  /* 0x00c00400ff0977ac */ /* 0x000e240008000800 */
[----:B0-----:R-:W-:-:S07]  /*0c00*/  FFMA R10, R13, UR9, R10 ;  /* 0x000000090d0a7c23 */ /* 0x001fce000800000a */
.L_x_24:
[----:B------:R-:W-:Y:S05]  /*0c10*/  BSYNC.RECONVERGENT B0 ;  /* 0x0000000000007941 */ /* 0x000fea0003800200 */
.L_x_22:
        /* <DEDUP_REMOVED lines=9> */
.L_x_26:
[----:B------:R-:W0:Y:S01]  /*0cb0*/  LDS R9, [R6+0x90] ;  /* 0x0000900006097984 */ /* 0x000e220000000800 */
[----:B------:R-:W0:Y:S02]  /*0cc0*/  LDCU UR9, c[0x3][0x24] ;  /* 0x00c00480ff0977ac */ /* 0x000e240008000800 */
[----:B0-----:R-:W-:-:S07]  /*0cd0*/  FFMA R10, R9, UR9, R10 ;  /* 0x00000009090a7c23 */ /* 0x001fce000800000a */
.L_x_27:
[----:B------:R-:W-:Y:S05]  /*0ce0*/  BSYNC.RECONVERGENT B0 ;  /* 0x0000000000007941 */ /* 0x000fea0003800200 */
.L_x_25:
[----:B------:R-:W-:Y:S01]  /*0cf0*/  ISETP.GT.U32.AND P2, PT, R5, 0x1f, PT ;  /* 0x0000001f0500780c */ /* 0x000fe20003f44070 */
[----:B------:R-:W-:Y:S01]  /*0d00*/  VIADD R11, R11, UR8 ;  /* 0x000000080b0b7c36 */ /* 0x000fe20008000000 */
[----:B------:R-:W-:Y:S01]  /*0d10*/  BSSY.RECONVERGENT B0, `(.L_x_28) ;  /* 0x0000016000007945 */ /* 0x000fe20003800200 */
[----:B------:R-:W-:Y:S02]  /*0d20*/  ISETP.GE.U32.AND P4, PT, R5, 0x20, PT ;  /* 0x000000200500780c */ /* 0x000fe40003f86070 */
[----:B------:R-:W-:Y:S02]  /*0d30*/  ISETP.LT.U32.OR P2, PT, R14, -0x20, P2 ;  /* 0xffffffe00e00780c */ /* 0x000fe40001741470 */
[----:B------:R-:W-:Y:S02]  /*0d40*/  IADD3 R9, P1, PT, R4, R11, RZ ;  /* 0x0000000b04097210 */ /* 0x000fe40007f3e0ff */
[----:B------:R-:W-:Y:S02]  /*0d50*/  ISETP.GT.U32.AND P5, PT, R12, -0x21, PT ;  /* 0xffffffdf0c00780c */ /* 0x000fe40003fa4070 */
[----:B------:R-:W-:-:S02]  /*0d60*/  LEA.HI.X.SX32 R16, R11, R7, 0x1, P1 ;  /* 0x000000070b107211 */ /* 0x000fc400008f0eff */
[----:B------:R-:W-:-:S04]  /*0d70*/  LEA R8, P1, R9, UR4, 0x2 ;  /* 0x0000000409087c11 */ /* 0x000fc8000f8210ff */
[----:B------:R-:W-:Y:S01]  /*0d80*/  LEA.HI.X R9, R9, UR5, R16, 0x2, P1 ;  /* 0x0000000509097c11 */ /* 0x000fe200088f1410 */
[----:B------:R-:W0:Y:S01]  /*0d90*/  @!P2 LDS R13, [R6+0x100] ;  /* 0x00010000060da984 */ /* 0x000e220000000800 */
[----:B------:R-:W0:Y:S01]  /*0da0*/  @!P2 LDC R15, c[0x3][0x28] ;  /* 0x00c00a00ff0fab82 */ /* 0x000e220000000800 */
[----:B------:R-:W-:-:S04]  /*0db0*/  ISETP.GE.AND P1, PT, R3, UR8, PT ;  /* 0x0000000803007c0c */ /* 0x000fc8000bf26270 */
[----:B------:R-:W-:Y:S01]  /*0dc0*/  ISETP.LT.OR P1, PT, R3, RZ, P1 ;  /* 0x000000ff0300720c */ /* 0x000fe20000f21670 */
[----:B0-----:R-:W-:Y:S01]  /*0dd0*/  @!P2 FFMA R10, R13, R15, R10 ;  /* 0x0000000f0d0aa223 */ /* 0x001fe2000000000a */
        /* <DEDUP_REMOVED lines=9> */
.L_x_29:
[----:B------:R-:W-:Y:S05]  /*0e70*/  BSYNC.RECONVERGENT B0 ;  /* 0x0000000000007941 */ /* 0x000fea0003800200 */
.L_x_28:
        /* <DEDUP_REMOVED lines=9> */
.L_x_31:
[----:B------:R-:W0:Y:S01]  /*0f10*/  LDS R13, [R6+0x104] ;  /* 0x00010400060d7984 */ /* 0x000e220000000800 */
[----:B------:R-:W0:Y:S02]  /*0f20*/  LDCU UR9, c[0x3][0x2c] ;  /* 0x00c00580ff0977ac */ /* 0x000e240008000800 */
[----:B0-----:R-:W-:-:S07]  /*0f30*/  FFMA R10, R13, UR9, R10 ;  /* 0x000000090d0a7c23 */ /* 0x001fce000800000a */
.L_x_32:
[----:B------:R-:W-:Y:S05]  /*0f40*/  BSYNC.RECONVERGENT B0 ;  /* 0x0000000000007941 */ /* 0x000fea0003800200 */
.L_x_30:
        /* <DEDUP_REMOVED lines=12> */
.L_x_34:
[----:B------:R-:W0:Y:S01]  /*1010*/  LDS R13, [R6+0x108] ;  /* 0x00010800060d7984 */ /* 0x000e220000000800 */
[----:B------:R-:W0:Y:S02]  /*1020*/  LDCU UR9, c[0x3][0x30] ;  /* 0x00c00600ff0977ac */ /* 0x000e240008000800 */
[----:B0-----:R-:W-:-:S07]  /*1030*/  FFMA R10, R13, UR9, R10 ;  /* 0x000000090d0a7c23 */ /* 0x001fce000800000a */
.L_x_35:
[----:B------:R-:W-:Y:S05]  /*1040*/  BSYNC.RECONVERGENT B0 ;  /* 0x0000000000007941 */ /* 0x000fea0003800200 */
.L_x_33:
        /* <DEDUP_REMOVED lines=9> */
.L_x_37:
[----:B------:R-:W0:Y:S01]  /*10e0*/  LDS R13, [R6+0x10c] ;  /* 0x00010c00060d7984 */ /* 0x000e220000000800 */
[----:B------:R-:W0:Y:S02]  /*10f0*/  LDCU UR9, c[0x3][0x34] ;  /* 0x00c00680ff0977ac */ /* 0x000e240008000800 */
[----:B0-----:R-:W-:-:S07]  /*1100*/  FFMA R10, R13, UR9, R10 ;  /* 0x000000090d0a7c23 */ /* 0x001fce000800000a */
.L_x_38:
[----:B------:R-:W-:Y:S05]  /*1110*/  BSYNC.RECONVERGENT B0 ;  /* 0x0000000000007941 */ /* 0x000fea0003800200 */
.L_x_36:
        /* <DEDUP_REMOVED lines=9> */
.L_x_40:
[----:B------:R-:W0:Y:S01]  /*11b0*/  LDS R9, [R6+0x110] ;  /* 0x0001100006097984 */ /* 0x000e220000000800 */
[----:B------:R-:W0:Y:S02]  /*11c0*/  LDCU UR9, c[0x3][0x38] ;  /* 0x00c00700ff0977ac */ /* 0x000e240008000800 */
[----:B0-----:R-:W-:-:S07]  /*11d0*/  FFMA R10, R9, UR9, R10 ;  /* 0x00000009090a7c23 */ /* 0x001fce000800000a */
.L_x_41:
[----:B------:R-:W-:Y:S05]  /*11e0*/  BSYNC.RECONVERGENT B0 ;  /* 0x0000000000007941 */ /* 0x000fea0003800200 */
.L_x_39:
        /* <DEDUP_REMOVED lines=26> */
.L_x_43:
[----:B------:R-:W-:Y:S05]  /*1390*/  BSYNC.RECONVERGENT B0 ;  /* 0x0000000000007941 */ /* 0x000fea0003800200 */
.L_x_42:
        /* <DEDUP_REMOVED lines=9> */
.L_x_45:
[----:B------:R-:W0:Y:S01]  /*1430*/  LDS R15, [R6+0x184] ;  /* 0x00018400060f7984 */ /* 0x000e220000000800 */
[----:B------:R-:W0:Y:S02]  /*1440*/  LDCU UR9, c[0x3][0x40] ;  /* 0x00c00800ff0977ac */ /* 0x000e240008000800 */
[----:B0-----:R-:W-:-:S07]  /*1450*/  FFMA R10, R15, UR9, R10 ;  /* 0x000000090f0a7c23 */ /* 0x001fce000800000a */
.L_x_46:
[----:B------:R-:W-:Y:S05]  /*1460*/  BSYNC.RECONVERGENT B0 ;  /* 0x0000000000007941 */ /* 0x000fea0003800200 */
.L_x_44:
        /* <DEDUP_REMOVED lines=12> */
.L_x_48:
[----:B------:R-:W0:Y:S01]  /*1530*/  LDS R13, [R6+0x188] ;  /* 0x00018800060d7984 */ /* 0x000e220000000800 */
[----:B------:R-:W0:Y:S02]  /*1540*/  LDCU UR9, c[0x3][0x44] ;  /* 0x00c00880ff0977ac */ /* 0x000e240008000800 */
[----:B0-----:R-:W-:-:S07]  /*1550*/  FFMA R10, R13, UR9, R10 ;  /* 0x000000090d0a7c23 */ /* 0x001fce000800000a */
.L_x_49:
[----:B------:R-:W-:Y:S05]  /*1560*/  BSYNC.RECONVERGENT B0 ;  /* 0x0000000000007941 */ /* 0x000fea0003800200 */
.L_x_47:
        /* <DEDUP_REMOVED lines=9> */
.L_x_51:
[----:B------:R-:W0:Y:S01]  /*1600*/  LDS R13, [R6+0x18c] ;  /* 0x00018c00060d7984 */ /* 0x000e220000000800 */
[----:B------:R-:W0:Y:S02]  /*1610*/  LDCU UR9, c[0x3][0x48] ;  /* 0x00c00900ff0977ac */ /* 0x000e240008000800 */
[----:B0-----:R-:W-:-:S07]  /*1620*/  FFMA R10, R13, UR9, R10 ;  /* 0x000000090d0a7c23 */ /* 0x001fce000800000a */
.L_x_52:
[----:B------:R-:W-:Y:S05]  /*1630*/  BSYNC.RECONVERGENT B0 ;  /* 0x0000000000007941 */ /* 0x000fea0003800200 */
.L_x_50:
        /* <DEDUP_REMOVED lines=9> */
.L_x_54:
[----:B------:R-:W0:Y:S01]  /*16d0*/  LDS R9, [R6+0x190] ;  /* 0x0001900006097984 */ /* 0x000e220000000800 */
[----:B------:R-:W0:Y:S02]  /*16e0*/  LDCU UR9, c[0x3][0x4c] ;  /* 0x00c00980ff0977ac */ /* 0x000e240008000800 */
[----:B0-----:R-:W-:-:S07]  /*16f0*/  FFMA R10, R9, UR9, R10 ;  /* 0x00000009090a7c23 */ /* 0x001fce000800000a */
.L_x_55:
[----:B------:R-:W-:Y:S05]  /*1700*/  BSYNC.RECONVERGENT B0 ;  /* 0x0000000000007941 */ /* 0x000fea0003800200 */
.L_x_53:
        /* <DEDUP_REMOVED lines=26> */
.L_x_57:
[----:B------:R-:W-:Y:S05]  /*18b0*/  BSYNC.RECONVERGENT B0 ;  /* 0x0000000000007941 */ /* 0x000fea0003800200 */
.L_x_56:
        /* <DEDUP_REMOVED lines=9> */
.L_x_59:
[----:B------:R-:W0:Y:S01]  /*1950*/  LDS R7, [R6+0x204] ;  /* 0x0002040006077984 */ /* 0x000e220000000800 */
[----:B------:R-:W0:Y:S02]  /*1960*/  LDCU UR4, c[0x3][0x54] ;  /* 0x00c00a80ff0477ac */ /* 0x000e240008000800 */
[----:B0-----:R-:W-:-:S07]  /*1970*/  FFMA R10, R7, UR4, R10 ;  /* 0x00000004070a7c23 */ /* 0x001fce000800000a */
.L_x_60:
[----:B------:R-:W-:Y:S05]  /*1980*/  BSYNC.RECONVERGENT B0 ;  /* 0x0000000000007941 */ /* 0x000fea0003800200 */
.L_x_58:
        /* <DEDUP_REMOVED lines=12> */
.L_x_62:
[----:B------:R-:W0:Y:S01]  /*1a50*/  LDS R5, [R6+0x208] ;  /* 0x0002080006057984 */ /* 0x000e220000000800 */
[----:B------:R-:W0:Y:S02]  /*1a60*/  LDCU UR4, c[0x3][0x58] ;  /* 0x00c00b00ff0477ac */ /* 0x000e240008000800 */
[----:B0-----:R-:W-:-:S07]  /*1a70*/  FFMA R10, R5, UR4, R10 ;  /* 0x00000004050a7c23 */ /* 0x001fce000800000a */
.L_x_63:
[----:B------:R-:W-:Y:S05]  /*1a80*/  BSYNC.RECONVERGENT B0 ;  /* 0x0000000000007941 */ /* 0x000fea0003800200 */
.L_x_61:
        /* <DEDUP_REMOVED lines=9> */
.L_x_65:
[----:B------:R-:W0:Y:S01]  /*1b20*/  LDS R5, [R6+0x20c] ;  /* 0x00020c0006057984 */ /* 0x000e220000000800 */
[----:B------:R-:W0:Y:S02]  /*1b30*/  LDCU UR4, c[0x3][0x5c] ;  /* 0x00c00b80ff0477ac */ /* 0x000e240008000800 */
[----:B0-----:R-:W-:-:S07]  /*1b40*/  FFMA R10, R5, UR4, R10 ;  /* 0x00000004050a7c23 */ /* 0x001fce000800000a */
.L_x_66:
[----:B------:R-:W-:Y:S05]  /*1b50*/  BSYNC.RECONVERGENT B0 ;  /* 0x0000000000007941 */ /* 0x000fea0003800200 */
.L_x_64:
        /* <DEDUP_REMOVED lines=9> */
.L_x_68:
[----:B------:R-:W0:Y:S01]  /*1bf0*/  LDS R5, [R6+0x210] ;  /* 0x0002100006057984 */ /* 0x000e220000000800 */
[----:B------:R-:W0:Y:S02]  /*1c00*/  LDCU UR4, c[0x3][0x60] ;  /* 0x00c00c00ff0477ac */ /* 0x000e240008000800 */
[----:B0-----:R-:W-:-:S07]  /*1c10*/  FFMA R10, R5, UR4, R10 ;  /* 0x00000004050a7c23 */ /* 0x001fce000800000a */
.L_x_69:
[----:B------:R-:W-:Y:S05]  /*1c20*/  BSYNC.RECONVERGENT B0 ;  /* 0x0000000000007941 */ /* 0x000fea0003800200 */
.L_x_67:
[----:B------:R-:W0:Y:S01]  /*1c30*/  LDC.64 R6, c[0x0][0x388] ;  /* 0x0000e200ff067b82 */ /* 0x000e220000000a00 */
[----:B------:R-:W-:-:S04]  /*1c40*/  IMAD R3, R3, UR8, R4 ;  /* 0x0000000803037c24 */ /* 0x000fc8000f8e0204 */
[----:B0-----:R-:W-:-:S05]  /*1c50*/  IMAD.WIDE R2, R3, 0x4, R6 ;  /* 0x0000000403027825 */ /* 0x001fca00078e0206 */
[----:B------:R-:W-:Y:S01]  /*1c60*/  STG.E desc[UR6][R2.64], R10 ;  /* 0x0000000a02007986 */ /* 0x000fe2000c101906 */
[----:B------:R-:W-:Y:S05]  /*1c70*/  EXIT ;  /* 0x000000000000794d */ /* 0x000fea0003800000 */
.L_x_70:
[----:B------:R-:W-:-:S00]  /*1c80*/  BRA `(.L_x_70) ;  /* 0xfffffffc00fc7947 */ /* 0x000fc0000383ffff */
[----:B------:R-:W-:-:S00]  /*1c90*/  NOP ;  /* 0x0000000000007918 */ /* 0x000fc00000000000 */
        /* <DEDUP_REMOVED lines=14> */
.L_x_71:


//--------------------- .nv.shared._Z13conv2D_kernelPfS_i --------------------------
	.section	.nv.shared._Z13conv2D_kernelPfS_i,"aw",@nobits
	.sectionflags	@""
	.align	4
.nv.shared._Z13conv2D_kernelPfS_i:
	.zero		5120


//--------------------- .nv.shared.reserved.0     --------------------------
	.section	.nv.shared.reserved.0,"aw",@nobits
	.weak		__nv_reservedSMEM_offset_0_alias
	.size		__nv_reservedSMEM_offset_0_alias, 0, 64
	.other		__nv_reservedSMEM_offset_0_alias,@"STO_CUDA_RESERVED_SHARED STV_DEFAULT"
__nv_reservedSMEM_offset_0_alias:
	.zero		0
	.zero		64


//--------------------- .nv.constant0._Z13conv2D_kernelPfS_i --------------------------
	.section	.nv.constant0._Z13conv2D_kernelPfS_i,"a",@progbits
	.sectionflags	@""
	.align	4
.nv.constant0._Z13conv2D_kernelPfS_i:
	.zero		916


//--------------------- SYMBOLS --------------------------

	.type		.nv.reservedSmem.offset0,@object
	.size		.nv.reservedSmem.offset0,0x4
	.type		.nv.reservedSmem.cap,@object
	.size		.nv.reservedSmem.cap,0x4
